//
// Generated by NVIDIA NVVM Compiler
//
// Compiler Build ID: CL-36424714
// Cuda compilation tools, release 13.0, V13.0.88
// Based on NVVM 20.0.0
//

.version 9.0
.target sm_100
.address_size 64

	// .globl	_Z15initializeArrayPii

.visible .entry _Z15initializeArrayPii(
	.param .u64 .ptr .align 1 _Z15initializeArrayPii_param_0,
	.param .u32 _Z15initializeArrayPii_param_1
)
{
	.reg .b32 	%r<3>;
	.reg .b64 	%rd<5>;

	ld.param.u64 	%rd1, [_Z15initializeArrayPii_param_0];
	ld.param.u32 	%r1, [_Z15initializeArrayPii_param_1];
	cvta.to.global.u64 	%rd2, %rd1;
	mov.u32 	%r2, %tid.x;
	mul.wide.u32 	%rd3, %r2, 4;
	add.s64 	%rd4, %rd2, %rd3;
	st.global.u32 	[%rd4], %r1;
	ret;

}
	// .globl	_Z12simulateGameiiPiS_S_S_S_
.visible .entry _Z12simulateGameiiPiS_S_S_S_(
	.param .u32 _Z12simulateGameiiPiS_S_S_S__param_0,
	.param .u32 _Z12simulateGameiiPiS_S_S_S__param_1,
	.param .u64 .ptr .align 1 _Z12simulateGameiiPiS_S_S_S__param_2,
	.param .u64 .ptr .align 1 _Z12simulateGameiiPiS_S_S_S__param_3,
	.param .u64 .ptr .align 1 _Z12simulateGameiiPiS_S_S_S__param_4,
	.param .u64 .ptr .align 1 _Z12simulateGameiiPiS_S_S_S__param_5,
	.param .u64 .ptr .align 1 _Z12simulateGameiiPiS_S_S_S__param_6
)
{
	.reg .pred 	%p<25>;
	.reg .b32 	%r<71>;
	.reg .b64 	%rd<55>;

	ld.param.u32 	%r34, [_Z12simulateGameiiPiS_S_S_S__param_0];
	ld.param.u32 	%r35, [_Z12simulateGameiiPiS_S_S_S__param_1];
	ld.param.u64 	%rd19, [_Z12simulateGameiiPiS_S_S_S__param_2];
	ld.param.u64 	%rd20, [_Z12simulateGameiiPiS_S_S_S__param_3];
	ld.param.u64 	%rd21, [_Z12simulateGameiiPiS_S_S_S__param_4];
	ld.param.u64 	%rd17, [_Z12simulateGameiiPiS_S_S_S__param_5];
	ld.param.u64 	%rd18, [_Z12simulateGameiiPiS_S_S_S__param_6];
	cvta.to.global.u64 	%rd50, %rd20;
	cvta.to.global.u64 	%rd51, %rd19;
	cvta.to.global.u64 	%rd3, %rd21;
	rem.s32 	%r36, %r34, %r35;
	setp.eq.s32 	%p1, %r36, 0;
	@%p1 bra 	$L__BB1_22;
	mov.u32 	%r38, %ntid.x;
	mov.u32 	%r39, %ctaid.x;
	mov.u32 	%r40, %tid.x;
	mad.lo.s32 	%r1, %r38, %r39, %r40;
	mul.wide.s32 	%rd22, %r1, 4;
	add.s64 	%rd23, %rd3, %rd22;
	ld.global.u32 	%r41, [%rd23];
	setp.lt.s32 	%p2, %r41, 1;
	mov.b32 	%r70, -1;
	@%p2 bra 	$L__BB1_19;
	add.s32 	%r42, %r1, %r34;
	rem.s32 	%r67, %r42, %r35;
	mul.wide.s32 	%rd24, %r67, 4;
	add.s64 	%rd25, %rd51, %rd24;
	ld.global.u32 	%r3, [%rd25];
	add.s64 	%rd27, %rd51, %rd22;
	ld.global.u32 	%r4, [%rd27];
	sub.s32 	%r5, %r3, %r4;
	add.s64 	%rd28, %rd50, %rd24;
	ld.global.u32 	%r6, [%rd28];
	add.s64 	%rd29, %rd50, %rd22;
	ld.global.u32 	%r7, [%rd29];
	sub.s32 	%r8, %r6, %r7;
	add.s64 	%rd30, %rd3, %rd24;
	ld.global.u32 	%r68, [%rd30];
	setp.lt.s32 	%p3, %r35, 1;
	@%p3 bra 	$L__BB1_18;
	neg.s32 	%r64, %r35;
	neg.s32 	%r63, %r67;
	neg.s32 	%r62, %r1;
	setp.lt.s32 	%p4, %r68, 1;
	mul.wide.s32 	%rd31, %r8, %r8;
	mul.wide.s32 	%rd32, %r5, %r5;
	add.s64 	%rd33, %rd32, %rd31;
	selp.b64 	%rd54, 9223372036854775807, %rd33, %p4;
	mov.b32 	%r65, 0;
	mov.u64 	%rd52, %rd3;
$L__BB1_4:
	setp.eq.s32 	%p5, %r62, 0;
	setp.eq.s32 	%p6, %r63, 0;
	or.pred  	%p7, %p5, %p6;
	@%p7 bra 	$L__BB1_16;
	ld.global.u32 	%r18, [%rd50];
	sub.s32 	%r44, %r7, %r18;
	mul.lo.s32 	%r45, %r44, %r5;
	ld.global.u32 	%r19, [%rd51];
	sub.s32 	%r46, %r4, %r19;
	mul.lo.s32 	%r47, %r46, %r8;
	setp.ne.s32 	%p8, %r47, %r45;
	@%p8 bra 	$L__BB1_16;
	ld.global.u32 	%r48, [%rd52];
	setp.lt.s32 	%p9, %r48, 1;
	@%p9 bra 	$L__BB1_16;
	max.s32 	%r49, %r3, %r19;
	setp.ge.s32 	%p10, %r49, %r4;
	@%p10 bra 	$L__BB1_9;
	sub.s32 	%r57, %r19, %r4;
	sub.s32 	%r58, %r18, %r7;
	mul.wide.s32 	%rd39, %r57, %r57;
	mul.wide.s32 	%rd40, %r58, %r58;
	add.s64 	%rd41, %rd40, %rd39;
	setp.lt.s64 	%p20, %rd41, %rd54;
	min.s64 	%rd54, %rd41, %rd54;
	selp.b32 	%r67, %r65, %r67, %p20;
	bra.uni 	$L__BB1_16;
$L__BB1_9:
	min.s32 	%r50, %r3, %r19;
	setp.le.s32 	%p11, %r50, %r4;
	@%p11 bra 	$L__BB1_11;
	sub.s32 	%r55, %r19, %r4;
	sub.s32 	%r56, %r18, %r7;
	mul.wide.s32 	%rd36, %r55, %r55;
	mul.wide.s32 	%rd37, %r56, %r56;
	add.s64 	%rd38, %rd37, %rd36;
	setp.lt.s64 	%p19, %rd38, %rd54;
	min.s64 	%rd54, %rd38, %rd54;
	selp.b32 	%r67, %r65, %r67, %p19;
	bra.uni 	$L__BB1_16;
$L__BB1_11:
	setp.ne.s32 	%p12, %r3, %r4;
	setp.ne.s32 	%p13, %r19, %r4;
	or.pred  	%p14, %p12, %p13;
	@%p14 bra 	$L__BB1_16;
	min.s32 	%r51, %r6, %r18;
	setp.le.s32 	%p15, %r51, %r7;
	@%p15 bra 	$L__BB1_14;
	sub.s32 	%r54, %r18, %r7;
	mul.wide.s32 	%rd35, %r54, %r54;
	setp.lt.s64 	%p18, %rd35, %rd54;
	min.s64 	%rd54, %rd35, %rd54;
	selp.b32 	%r67, %r65, %r67, %p18;
	bra.uni 	$L__BB1_16;
$L__BB1_14:
	max.s32 	%r52, %r6, %r18;
	setp.ge.s32 	%p16, %r52, %r7;
	@%p16 bra 	$L__BB1_16;
	sub.s32 	%r53, %r18, %r7;
	mul.wide.s32 	%rd34, %r53, %r53;
	setp.lt.s64 	%p17, %rd34, %rd54;
	min.s64 	%rd54, %rd34, %rd54;
	selp.b32 	%r67, %r65, %r67, %p17;
$L__BB1_16:
	add.s32 	%r65, %r65, 1;
	add.s32 	%r64, %r64, 1;
	setp.ne.s32 	%p21, %r64, 0;
	add.s32 	%r63, %r63, 1;
	add.s32 	%r62, %r62, 1;
	add.s64 	%rd52, %rd52, 4;
	add.s64 	%rd51, %rd51, 4;
	add.s64 	%rd50, %rd50, 4;
	@%p21 bra 	$L__BB1_4;
	mul.wide.s32 	%rd42, %r67, 4;
	add.s64 	%rd43, %rd3, %rd42;
	ld.global.u32 	%r68, [%rd43];
$L__BB1_18:
	setp.lt.s32 	%p22, %r68, 1;
	selp.b32 	%r70, -1, %r67, %p22;
$L__BB1_19:
	bar.sync 	0;
	setp.eq.s32 	%p23, %r70, -1;
	@%p23 bra 	$L__BB1_22;
	cvta.to.global.u64 	%rd44, %rd17;
	mul.wide.s32 	%rd45, %r1, 4;
	add.s64 	%rd46, %rd44, %rd45;
	atom.global.add.u32 	%r59, [%rd46], 1;
	mul.wide.s32 	%rd47, %r70, 4;
	add.s64 	%rd48, %rd3, %rd47;
	atom.global.add.u32 	%r60, [%rd48], -1;
	setp.ne.s32 	%p24, %r60, 1;
	@%p24 bra 	$L__BB1_22;
	cvta.to.global.u64 	%rd49, %rd18;
	atom.global.add.u32 	%r61, [%rd49], -1;
$L__BB1_22:
	ret;

}


// ===== COMPILED SASS (sm_100) =====

	.target	sm_100

	.elftype	@"ET_EXEC"


//--------------------- .note.nv.tkinfo           --------------------------
	.section	.note.nv.tkinfo,"",@"SHT_NOTE"
	.sectionflags	@"SHF_NOTE_NV_TKINFO"
	.tkinfo
        /*0018*/ 	.word	0x00000002
        /*0030*/ 	.string	""
        /*0030*/ 	.string	"ptxas"
        /*0030*/ 	.string	"Cuda compilation tools, release 13.0, V13.0.88"
        /*0030*/ 	.string	"Build cuda_13.0.r13.0/compiler.36424714_0"
        /*0030*/ 	.string	"-arch sm_100 -m 64 "



//--------------------- .note.nv.cuinfo           --------------------------
	.section	.note.nv.cuinfo,"",@"SHT_NOTE"
	.sectionflags	@"SHF_NOTE_NV_CUINFO"
        /*0018*/ 	.short	0x0002
        /*001a*/ 	.short	0x0064
        /*001c*/ 	.short	0x0082
	.zero		2


//--------------------- .nv.info                  --------------------------
	.section	.nv.info,"",@"SHT_CUDA_INFO"
	.align	4


	//----- nvinfo : EIATTR_REGCOUNT
	.align		4
        /*0000*/ 	.byte	0x04, 0x2f
        /*0002*/ 	.short	(.L_1 - .L_0)
	.align		4
.L_0:
        /*0004*/ 	.word	index@(_Z15initializeArrayPii)
        /*0008*/ 	.word	0x0000000a


	//----- nvinfo : EIATTR_FRAME_SIZE
	.align		4
.L_1:
        /*000c*/ 	.byte	0x04, 0x11
        /*000e*/ 	.short	(.L_3 - .L_2)
	.align		4
.L_2:
        /*0010*/ 	.word	index@(_Z15initializeArrayPii)
        /*0014*/ 	.word	0x00000000


	//----- nvinfo : EIATTR_REGCOUNT
	.align		4
.L_3:
        /*0018*/ 	.byte	0x04, 0x2f
        /*001a*/ 	.short	(.L_5 - .L_4)
	.align		4
.L_4:
        /*001c*/ 	.word	index@(_Z12simulateGameiiPiS_S_S_S_)
        /*0020*/ 	.word	0x0000001e


	//----- nvinfo : EIATTR_FRAME_SIZE
	.align		4
.L_5:
        /*0024*/ 	.byte	0x04, 0x11
        /*0026*/ 	.short	(.L_7 - .L_6)
	.align		4
.L_6:
        /*0028*/ 	.word	index@(_Z12simulateGameiiPiS_S_S_S_)
        /*002c*/ 	.word	0x00000000


	//----- nvinfo : EIATTR_MIN_STACK_SIZE
	.align		4
.L_7:
        /*0030*/ 	.byte	0x04, 0x12
        /*0032*/ 	.short	(.L_9 - .L_8)
	.align		4
.L_8:
        /*0034*/ 	.word	index@(_Z12simulateGameiiPiS_S_S_S_)
        /*0038*/ 	.word	0x00000000


	//----- nvinfo : EIATTR_MIN_STACK_SIZE
	.align		4
.L_9:
        /*003c*/ 	.byte	0x04, 0x12
        /*003e*/ 	.short	(.L_11 - .L_10)
	.align		4
.L_10:
        /*0040*/ 	.word	index@(_Z15initializeArrayPii)
        /*0044*/ 	.word	0x00000000
.L_11:


//--------------------- .nv.compat                --------------------------
	.section	.nv.compat,"",@"SHT_CUDA_COMPAT_INFO"
	.align	4
        /*0000*/ 	.byte	0x02, 0x09, 0x00, 0x00, 0x02, 0x02, 0x01, 0x00, 0x02, 0x05, 0x05, 0x00, 0x03, 0x07, 0x01, 0x01
        /*0010*/ 	.byte	0x02, 0x03, 0x00, 0x00, 0x02, 0x06, 0x01, 0x00, 0x04, 0x0b, 0x08, 0x00, 0x09, 0x00, 0x00, 0x00
        /*0020*/ 	.byte	0x00, 0x00, 0x00, 0x00


//--------------------- .nv.info._Z12simulateGameiiPiS_S_S_S_ --------------------------
	.section	.nv.info._Z12simulateGameiiPiS_S_S_S_,"",@"SHT_CUDA_INFO"
	.sectionflags	@""
	.align	4


	//----- nvinfo : EIATTR_CUDA_API_VERSION
	.align		4
        /*0000*/ 	.byte	0x04, 0x37
        /*0002*/ 	.short	(.L_13 - .L_12)
.L_12:
        /*0004*/ 	.word	0x00000082


	//----- nvinfo : EIATTR_KPARAM_INFO
	.align		4
.L_13:
        /*0008*/ 	.byte	0x04, 0x17
        /*000a*/ 	.short	(.L_15 - .L_14)
.L_14:
        /*000c*/ 	.word	0x00000000
        /*0010*/ 	.short	0x0006
        /*0012*/ 	.short	0x0028
        /*0014*/ 	.byte	0x00, 0xf5, 0x21, 0x00


	//----- nvinfo : EIATTR_KPARAM_INFO
	.align		4
.L_15:
        /*0018*/ 	.byte	0x04, 0x17
        /*001a*/ 	.short	(.L_17 - .L_16)
.L_16:
        /*001c*/ 	.word	0x00000000
        /*0020*/ 	.short	0x0005
        /*0022*/ 	.short	0x0020
        /*0024*/ 	.byte	0x00, 0xf5, 0x21, 0x00


	//----- nvinfo : EIATTR_KPARAM_INFO
	.align		4
.L_17:
        /*0028*/ 	.byte	0x04, 0x17
        /*002a*/ 	.short	(.L_19 - .L_18)
.L_18:
        /*002c*/ 	.word	0x00000000
        /*0030*/ 	.short	0x0004
        /*0032*/ 	.short	0x0018
        /*0034*/ 	.byte	0x00, 0xf5, 0x21, 0x00


	//----- nvinfo : EIATTR_KPARAM_INFO
	.align		4
.L_19:
        /*0038*/ 	.byte	0x04, 0x17
        /*003a*/ 	.short	(.L_21 - .L_20)
.L_20:
        /*003c*/ 	.word	0x00000000
        /*0040*/ 	.short	0x0003
        /*0042*/ 	.short	0x0010
        /*0044*/ 	.byte	0x00, 0xf5, 0x21, 0x00


	//----- nvinfo : EIATTR_KPARAM_INFO
	.align		4
.L_21:
        /*0048*/ 	.byte	0x04, 0x17
        /*004a*/ 	.short	(.L_23 - .L_22)
.L_22:
        /*004c*/ 	.word	0x00000000
        /*0050*/ 	.short	0x0002
        /*0052*/ 	.short	0x0008
        /*0054*/ 	.byte	0x00, 0xf5, 0x21, 0x00


	//----- nvinfo : EIATTR_KPARAM_INFO
	.align		4
.L_23:
        /*0058*/ 	.byte	0x04, 0x17
        /*005a*/ 	.short	(.L_25 - .L_24)
.L_24:
        /*005c*/ 	.word	0x00000000
        /*0060*/ 	.short	0x0001
        /*0062*/ 	.short	0x0004
        /*0064*/ 	.byte	0x00, 0xf0, 0x11, 0x00


	//----- nvinfo : EIATTR_KPARAM_INFO
	.align		4
.L_25:
        /*0068*/ 	.byte	0x04, 0x17
        /*006a*/ 	.short	(.L_27 - .L_26)
.L_26:
        /*006c*/ 	.word	0x00000000
        /*0070*/ 	.short	0x0000
        /*0072*/ 	.short	0x0000
        /*0074*/ 	.byte	0x00, 0xf0, 0x11, 0x00


	//----- nvinfo : EIATTR_SPARSE_MMA_MASK
	.align		4
.L_27:
        /*0078*/ 	.byte	0x03, 0x50
        /*007a*/ 	.short	0x0000


	//----- nvinfo : EIATTR_MAXREG_COUNT
	.align		4
        /*007c*/ 	.byte	0x03, 0x1b
        /*007e*/ 	.short	0x00ff


	//----- nvinfo : EIATTR_NUM_BARRIERS
	.align		4
        /*0080*/ 	.byte	0x02, 0x4c
        /*0082*/ 	.byte	0x01
	.zero		1


	//----- nvinfo : EIATTR_MERCURY_ISA_VERSION
	.align		4
        /*0084*/ 	.byte	0x03, 0x5f
        /*0086*/ 	.short	0x0101


	//----- nvinfo : EIATTR_INT_WARP_WIDE_INSTR_OFFSETS
	.align		4
        /*0088*/ 	.byte	0x04, 0x31
        /*008a*/ 	.short	(.L_29 - .L_28)


	//   ....[0]....
.L_28:
        /*008c*/ 	.word	0x00000c50


	//----- nvinfo : EIATTR_VRC_CTA_INIT_COUNT
	.align		4
.L_29:
        /*0090*/ 	.byte	0x02, 0x4a
	.zero		1
	.zero		1


	//----- nvinfo : EIATTR_EXIT_INSTR_OFFSETS
	.align		4
        /*0094*/ 	.byte	0x04, 0x1c
        /*0096*/ 	.short	(.L_31 - .L_30)


	//   ....[0]....
.L_30:
        /*0098*/ 	.word	0x000001a0


	//   ....[1]....
        /*009c*/ 	.word	0x00000b90


	//   ....[2]....
        /*00a0*/ 	.word	0x00000c20


	//   ....[3]....
        /*00a4*/ 	.word	0x00000cb0


	//----- nvinfo : EIATTR_CRS_STACK_SIZE
	.align		4
.L_31:
        /*00a8*/ 	.byte	0x04, 0x1e
        /*00aa*/ 	.short	(.L_33 - .L_32)
.L_32:
        /*00ac*/ 	.word	0x00000000


	//----- nvinfo : EIATTR_CBANK_PARAM_SIZE
	.align		4
.L_33:
        /*00b0*/ 	.byte	0x03, 0x19
        /*00b2*/ 	.short	0x0030


	//----- nvinfo : EIATTR_PARAM_CBANK
	.align		4
        /*00b4*/ 	.byte	0x04, 0x0a
        /*00b6*/ 	.short	(.L_35 - .L_34)
	.align		4
.L_34:
        /*00b8*/ 	.word	index@(.nv.constant0._Z12simulateGameiiPiS_S_S_S_)
        /*00bc*/ 	.short	0x0380
        /*00be*/ 	.short	0x0030


	//----- nvinfo : EIATTR_SW_WAR
	.align		4
.L_35:
        /*00c0*/ 	.byte	0x04, 0x36
        /*00c2*/ 	.short	(.L_37 - .L_36)
.L_36:
        /*00c4*/ 	.word	0x00000008
.L_37:


//--------------------- .nv.info._Z15initializeArrayPii --------------------------
	.section	.nv.info._Z15initializeArrayPii,"",@"SHT_CUDA_INFO"
	.sectionflags	@""
	.align	4


	//----- nvinfo : EIATTR_CUDA_API_VERSION
	.align		4
        /*0000*/ 	.byte	0x04, 0x37
        /*0002*/ 	.short	(.L_39 - .L_38)
.L_38:
        /*0004*/ 	.word	0x00000082


	//----- nvinfo : EIATTR_KPARAM_INFO
	.align		4
.L_39:
        /*0008*/ 	.byte	0x04, 0x17
        /*000a*/ 	.short	(.L_41 - .L_40)
.L_40:
        /*000c*/ 	.word	0x00000000
        /*0010*/ 	.short	0x0001
        /*0012*/ 	.short	0x0008
        /*0014*/ 	.byte	0x00, 0xf0, 0x11, 0x00


	//----- nvinfo : EIATTR_KPARAM_INFO
	.align		4
.L_41:
        /*0018*/ 	.byte	0x04, 0x17
        /*001a*/ 	.short	(.L_43 - .L_42)
.L_42:
        /*001c*/ 	.word	0x00000000
        /*0020*/ 	.short	0x0000
        /*0022*/ 	.short	0x0000
        /*0024*/ 	.byte	0x00, 0xf5, 0x21, 0x00


	//----- nvinfo : EIATTR_SPARSE_MMA_MASK
	.align		4
.L_43:
        /*0028*/ 	.byte	0x03, 0x50
        /*002a*/ 	.short	0x0000


	//----- nvinfo : EIATTR_MAXREG_COUNT
	.align		4
        /*002c*/ 	.byte	0x03, 0x1b
        /*002e*/ 	.short	0x00ff


	//----- nvinfo : EIATTR_MERCURY_ISA_VERSION
	.align		4
        /*0030*/ 	.byte	0x03, 0x5f
        /*0032*/ 	.short	0x0101


	//----- nvinfo : EIATTR_VRC_CTA_INIT_COUNT
	.align		4
        /*0034*/ 	.byte	0x02, 0x4a
	.zero		1
	.zero		1


	//----- nvinfo : EIATTR_EXIT_INSTR_OFFSETS
	.align		4
        /*0038*/ 	.byte	0x04, 0x1c
        /*003a*/ 	.short	(.L_45 - .L_44)


	//   ....[0]....
.L_44:
        /*003c*/ 	.word	0x00000070


	//----- nvinfo : EIATTR_CBANK_PARAM_SIZE
	.align		4
.L_45:
        /*0040*/ 	.byte	0x03, 0x19
        /*0042*/ 	.short	0x000c


	//----- nvinfo : EIATTR_PARAM_CBANK
	.align		4
        /*0044*/ 	.byte	0x04, 0x0a
        /*0046*/ 	.short	(.L_47 - .L_46)
	.align		4
.L_46:
        /*0048*/ 	.word	index@(.nv.constant0._Z15initializeArrayPii)
        /*004c*/ 	.short	0x0380
        /*004e*/ 	.short	0x000c


	//----- nvinfo : EIATTR_SW_WAR
	.align		4
.L_47:
        /*0050*/ 	.byte	0x04, 0x36
        /*0052*/ 	.short	(.L_49 - .L_48)
.L_48:
        /*0054*/ 	.word	0x00000008
.L_49:


//--------------------- .nv.callgraph             --------------------------
	.section	.nv.callgraph,"",@"SHT_CUDA_CALLGRAPH"
	.align	4
	.sectionentsize	8
	.align		4
        /*0000*/ 	.word	0x00000000
	.align		4
        /*0004*/ 	.word	0xffffffff
	.align		4
        /*0008*/ 	.word	0x00000000
	.align		4
        /*000c*/ 	.word	0xfffffffe
	.align		4
        /*0010*/ 	.word	0x00000000
	.align		4
        /*0014*/ 	.word	0xfffffffd
	.align		4
        /*0018*/ 	.word	0x00000000
	.align		4
        /*001c*/ 	.word	0xfffffffc


//--------------------- .text._Z12simulateGameiiPiS_S_S_S_ --------------------------
	.section	.text._Z12simulateGameiiPiS_S_S_S_,"ax",@progbits
	.align	128
        .global         _Z12simulateGameiiPiS_S_S_S_
        .type           _Z12simulateGameiiPiS_S_S_S_,@function
        .size           _Z12simulateGameiiPiS_S_S_S_,(.L_x_11 - _Z12simulateGameiiPiS_S_S_S_)
        .other          _Z12simulateGameiiPiS_S_S_S_,@"STO_CUDA_ENTRY STV_DEFAULT"
_Z12simulateGameiiPiS_S_S_S_:
.text._Z12simulateGameiiPiS_S_S_S_:
[----:B------:R-:W-:Y:S08]  /*0000*/  LDC R1, c[0x0][0x37c] ;  /* 0x0000df00ff017b82 */ /* 0x000ff00000000800 */
[----:B------:R-:W0:Y:S02]  /*0010*/  LDC.64 R12, c[0x0][0x380] ;  /* 0x0000e000ff0c7b82 */ /* 0x000e240000000a00 */
[----:B0-----:R-:W-:-:S02]  /*0020*/  IABS R0, R13 ;  /* 0x0000000d00007213 */ /* 0x001fc40000000000 */
[----:B------:R-:W-:Y:S02]  /*0030*/  IABS R6, R12 ;  /* 0x0000000c00067213 */ /* 0x000fe40000000000 */
[----:B------:R-:W0:Y:S01]  /*0040*/  I2F.RP R4, R0 ;  /* 0x0000000000047306 */ /* 0x000e220000209400 */
[----:B------:R-:W-:-:S07]  /*0050*/  ISETP.GE.AND P1, PT, R12, RZ, PT ;  /* 0x000000ff0c00720c */ /* 0x000fce0003f26270 */
[----:B0-----:R-:W0:Y:S02]  /*0060*/  MUFU.RCP R4, R4 ;  /* 0x0000000400047308 */ /* 0x001e240000001000 */
[----:B0-----:R-:W-:-:S06]  /*0070*/  VIADD R2, R4, 0xffffffe ;  /* 0x0ffffffe04027836 */ /* 0x001fcc0000000000 */
[----:B------:R0:W1:Y:S02]  /*0080*/  F2I.FTZ.U32.TRUNC.NTZ R3, R2 ;  /* 0x0000000200037305 */ /* 0x000064000021f000 */
[----:B0-----:R-:W-:Y:S02]  /*0090*/  IMAD.MOV.U32 R2, RZ, RZ, RZ ;  /* 0x000000ffff027224 */ /* 0x001fe400078e00ff */
[----:B-1----:R-:W-:-:S04]  /*00a0*/  IMAD.MOV R5, RZ, RZ, -R3 ;  /* 0x000000ffff057224 */ /* 0x002fc800078e0a03 */
[----:B------:R-:W-:-:S04]  /*00b0*/  IMAD R5, R5, R0, RZ ;  /* 0x0000000005057224 */ /* 0x000fc800078e02ff */
[----:B------:R-:W-:Y:S01]  /*00c0*/  IMAD.HI.U32 R8, R3, R5, R2 ;  /* 0x0000000503087227 */ /* 0x000fe200078e0002 */
[----:B------:R-:W-:-:S03]  /*00d0*/  LOP3.LUT R2, RZ, R13, RZ, 0x33, !PT ;  /* 0x0000000dff027212 */ /* 0x000fc600078e33ff */
[----:B------:R-:W-:-:S04]  /*00e0*/  IMAD.MOV.U32 R5, RZ, RZ, R6 ;  /* 0x000000ffff057224 */ /* 0x000fc800078e0006 */
[----:B------:R-:W-:-:S04]  /*00f0*/  IMAD.HI.U32 R3, R8, R5, RZ ;  /* 0x0000000508037227 */ /* 0x000fc800078e00ff */
[----:B------:R-:W-:-:S04]  /*0100*/  IMAD.MOV R3, RZ, RZ, -R3 ;  /* 0x000000ffff037224 */ /* 0x000fc800078e0a03 */
[----:B------:R-:W-:-:S05]  /*0110*/  IMAD R3, R0, R3, R5 ;  /* 0x0000000300037224 */ /* 0x000fca00078e0205 */
[----:B------:R-:W-:-:S13]  /*0120*/  ISETP.GT.U32.AND P0, PT, R0, R3, PT ;  /* 0x000000030000720c */ /* 0x000fda0003f04070 */
[----:B------:R-:W-:-:S05]  /*0130*/  @!P0 IMAD.IADD R3, R3, 0x1, -R0 ;  /* 0x0000000103038824 */ /* 0x000fca00078e0a00 */
[----:B------:R-:W-:-:S13]  /*0140*/  ISETP.GT.U32.AND P0, PT, R0, R3, PT ;  /* 0x000000030000720c */ /* 0x000fda0003f04070 */
[----:B------:R-:W-:Y:S01]  /*0150*/  @!P0 IMAD.IADD R3, R3, 0x1, -R0 ;  /* 0x0000000103038824 */ /* 0x000fe200078e0a00 */
[----:B------:R-:W-:-:S03]  /*0160*/  ISETP.NE.AND P0, PT, R13, RZ, PT ;  /* 0x000000ff0d00720c */ /* 0x000fc60003f05270 */
[----:B------:R-:W-:-:S05]  /*0170*/  @!P1 IMAD.MOV R3, RZ, RZ, -R3 ;  /* 0x000000ffff039224 */ /* 0x000fca00078e0a03 */
[----:B------:R-:W-:-:S04]  /*0180*/  SEL R3, R2, R3, !P0 ;  /* 0x0000000302037207 */ /* 0x000fc80004000000 */
[----:B------:R-:W-:-:S13]  /*0190*/  ISETP.NE.AND P1, PT, R3, RZ, PT ;  /* 0x000000ff0300720c */ /* 0x000fda0003f25270 */
[----:B------:R-:W-:Y:S05]  /*01a0*/  @!P1 EXIT ;  /* 0x000000000000994d */ /* 0x000fea0003800000 */
[----:B------:R-:W0:Y:S01]  /*01b0*/  S2R R3, SR_CTAID.X ;  /* 0x0000000000037919 */ /* 0x000e220000002500 */
[----:B------:R-:W1:Y:S01]  /*01c0*/  LDCU.64 UR8, c[0x0][0x398] ;  /* 0x00007300ff0877ac */ /* 0x000e620008000a00 */
[----:B------:R-:W0:Y:S01]  /*01d0*/  S2R R6, SR_TID.X ;  /* 0x0000000000067919 */ /* 0x000e220000002100 */
[----:B------:R-:W0:Y:S01]  /*01e0*/  LDCU UR4, c[0x0][0x360] ;  /* 0x00006c00ff0477ac */ /* 0x000e220008000800 */
[----:B------:R-:W2:Y:S01]  /*01f0*/  LDCU.64 UR6, c[0x0][0x358] ;  /* 0x00006b00ff0677ac */ /* 0x000ea20008000a00 */
[----:B-1----:R-:W-:Y:S02]  /*0200*/  IMAD.U32 R4, RZ, RZ, UR8 ;  /* 0x00000008ff047e24 */ /* 0x002fe4000f8e00ff */
[----:B------:R-:W-:Y:S02]  /*0210*/  IMAD.U32 R5, RZ, RZ, UR9 ;  /* 0x00000009ff057e24 */ /* 0x000fe4000f8e00ff */
[----:B0-----:R-:W-:-:S04]  /*0220*/  IMAD R3, R3, UR4, R6 ;  /* 0x0000000403037c24 */ /* 0x001fc8000f8e0206 */
[----:B------:R-:W-:-:S06]  /*0230*/  IMAD.WIDE R6, R3, 0x4, R4 ;  /* 0x0000000403067825 */ /* 0x000fcc00078e0204 */
[----:B--2---:R-:W2:Y:S01]  /*0240*/  LDG.E R6, desc[UR6][R6.64] ;  /* 0x0000000606067981 */ /* 0x004ea2000c1e1900 */
[----:B------:R-:W-:Y:S01]  /*0250*/  BSSY.RECONVERGENT B0, `(.L_x_0) ;  /* 0x0000091000007945 */ /* 0x000fe20003800200 */
[----:B------:R-:W-:Y:S01]  /*0260*/  IMAD.MOV.U32 R11, RZ, RZ, -0x1 ;  /* 0xffffffffff0b7424 */ /* 0x000fe200078e00ff */
[----:B--2---:R-:W-:-:S13]  /*0270*/  ISETP.GE.AND P1, PT, R6, 0x1, PT ;  /* 0x000000010600780c */ /* 0x004fda0003f26270 */
[----:B------:R-:W-:Y:S05]  /*0280*/  @!P1 BRA `(.L_x_1) ;  /* 0x0000000800349947 */ /* 0x000fea0003800000 */
[----:B------:R-:W-:-:S05]  /*0290*/  IMAD.IADD R12, R3, 0x1, R12 ;  /* 0x00000001030c7824 */ /* 0x000fca00078e020c */
[----:B------:R-:W-:Y:S02]  /*02a0*/  IABS R7, R12 ;  /* 0x0000000c00077213 */ /* 0x000fe40000000000 */
[----:B------:R-:W-:-:S03]  /*02b0*/  ISETP.GE.AND P2, PT, R12, RZ, PT ;  /* 0x000000ff0c00720c */ /* 0x000fc60003f46270 */
[----:B------:R-:W-:-:S05]  /*02c0*/  IMAD.HI.U32 R8, R8, R7, RZ ;  /* 0x0000000708087227 */ /* 0x000fca00078e00ff */
[----:B------:R-:W-:-:S05]  /*02d0*/  IADD3 R8, PT, PT, -R8, RZ, RZ ;  /* 0x000000ff08087210 */ /* 0x000fca0007ffe1ff */
[----:B------:R-:W-:-:S05]  /*02e0*/  IMAD R7, R0, R8, R7 ;  /* 0x0000000800077224 */ /* 0x000fca00078e0207 */
[----:B------:R-:W-:-:S13]  /*02f0*/  ISETP.GT.U32.AND P1, PT, R0, R7, PT ;  /* 0x000000070000720c */ /* 0x000fda0003f24070 */
[----:B------:R-:W-:-:S05]  /*0300*/  @!P1 IMAD.IADD R7, R7, 0x1, -R0 ;  /* 0x0000000107079824 */ /* 0x000fca00078e0a00 */
[----:B------:R-:W-:-:S13]  /*0310*/  ISETP.GT.U32.AND P1, PT, R0, R7, PT ;  /* 0x000000070000720c */ /* 0x000fda0003f24070 */
[----:B------:R-:W-:-:S04]  /*0320*/  @!P1 IMAD.IADD R7, R7, 0x1, -R0 ;  /* 0x0000000107079824 */ /* 0x000fc800078e0a00 */
[----:B------:R-:W-:-:S05]  /*0330*/  @!P2 IMAD.MOV R7, RZ, RZ, -R7 ;  /* 0x000000ffff07a224 */ /* 0x000fca00078e0a07 */
[----:B------:R-:W-:-:S05]  /*0340*/  SEL R11, R2, R7, !P0 ;  /* 0x00000007020b7207 */ /* 0x000fca0004000000 */
[----:B------:R-:W-:-:S05]  /*0350*/  IMAD.WIDE R6, R11, 0x4, R4 ;  /* 0x000000040b067825 */ /* 0x000fca00078e0204 */
[----:B------:R0:W5:Y:S01]  /*0360*/  LDG.E R0, desc[UR6][R6.64] ;  /* 0x0000000606007981 */ /* 0x000162000c1e1900 */
[----:B------:R-:W-:-:S13]  /*0370*/  ISETP.GE.AND P0, PT, R13, 0x1, PT ;  /* 0x000000010d00780c */ /* 0x000fda0003f06270 */
[----:B0-----:R-:W-:Y:S05]  /*0380*/  @!P0 BRA `(.L_x_2) ;  /* 0x0000000400ec8947 */ /* 0x001fea0003800000 */
[----:B------:R-:W0:Y:S01]  /*0390*/  LDC.64 R20, c[0x0][0x390] ;  /* 0x0000e400ff147b82 */ /* 0x000e220000000a00 */
[----:B------:R-:W1:Y:S01]  /*03a0*/  LDCU.64 UR4, c[0x0][0x390] ;  /* 0x00007200ff0477ac */ /* 0x000e620008000a00 */
[----:B------:R-:W2:Y:S06]  /*03b0*/  LDCU.64 UR8, c[0x0][0x388] ;  /* 0x00007100ff0877ac */ /* 0x000eac0008000a00 */
[----:B------:R-:W3:Y:S01]  /*03c0*/  LDC.64 R16, c[0x0][0x388] ;  /* 0x0000e200ff107b82 */ /* 0x000ee20000000a00 */
[----:B------:R-:W4:Y:S01]  /*03d0*/  LDCU.64 UR10, c[0x0][0x398] ;  /* 0x00007300ff0a77ac */ /* 0x000f220008000a00 */
[----:B0-----:R-:W-:-:S04]  /*03e0*/  IMAD.WIDE R18, R11, 0x4, R20 ;  /* 0x000000040b127825 */ /* 0x001fc800078e0214 */
[----:B------:R-:W-:Y:S01]  /*03f0*/  IMAD.WIDE R20, R3, 0x4, R20 ;  /* 0x0000000403147825 */ /* 0x000fe200078e0214 */
[----:B------:R-:W4:Y:S03]  /*0400*/  LDG.E R2, desc[UR6][R18.64] ;  /* 0x0000000612027981 */ /* 0x000f26000c1e1900 */
[--C-:B---3--:R-:W-:Y:S01]  /*0410*/  IMAD.WIDE R14, R11, 0x4, R16.reuse ;  /* 0x000000040b0e7825 */ /* 0x108fe200078e0210 */
[----:B------:R0:W4:Y:S03]  /*0420*/  LDG.E R5, desc[UR6][R20.64] ;  /* 0x0000000614057981 */ /* 0x000126000c1e1900 */
[----:B------:R-:W-:Y:S01]  /*0430*/  IMAD.WIDE R16, R3, 0x4, R16 ;  /* 0x0000000403107825 */ /* 0x000fe200078e0210 */
[----:B------:R-:W3:Y:S04]  /*0440*/  LDG.E R4, desc[UR6][R14.64] ;  /* 0x000000060e047981 */ /* 0x000ee8000c1e1900 */
[----:B------:R2:W3:Y:S01]  /*0450*/  LDG.E R7, desc[UR6][R16.64] ;  /* 0x0000000610077981 */ /* 0x0004e2000c1e1900 */
[----:B-----5:R-:W-:Y:S01]  /*0460*/  ISETP.GE.AND P0, PT, R0, 0x1, PT ;  /* 0x000000010000780c */ /* 0x020fe20003f06270 */
[----:B------:R-:W-:-:S02]  /*0470*/  IMAD.MOV R10, RZ, RZ, -R13 ;  /* 0x000000ffff0a7224 */ /* 0x000fc400078e0a0d */
[----:B-1----:R-:W-:Y:S02]  /*0480*/  IMAD.U32 R12, RZ, RZ, UR4 ;  /* 0x00000004ff0c7e24 */ /* 0x002fe4000f8e00ff */
[----:B------:R-:W-:Y:S02]  /*0490*/  IMAD.U32 R13, RZ, RZ, UR5 ;  /* 0x00000005ff0d7e24 */ /* 0x000fe4000f8e00ff */
[----:B0-----:R-:W-:Y:S02]  /*04a0*/  IMAD.MOV R20, RZ, RZ, -R11 ;  /* 0x000000ffff147224 */ /* 0x001fe400078e0a0b */
[----:B--2---:R-:W-:Y:S01]  /*04b0*/  IMAD.U32 R16, RZ, RZ, UR8 ;  /* 0x00000008ff107e24 */ /* 0x004fe2000f8e00ff */
[----:B------:R-:W-:Y:S01]  /*04c0*/  MOV R17, UR9 ;  /* 0x0000000900117c02 */ /* 0x000fe20008000f00 */
[----:B------:R-:W-:Y:S02]  /*04d0*/  IMAD.MOV R21, RZ, RZ, -R3 ;  /* 0x000000ffff157224 */ /* 0x000fe400078e0a03 */
[----:B------:R-:W-:-:S02]  /*04e0*/  IMAD.MOV.U32 R0, RZ, RZ, RZ ;  /* 0x000000ffff007224 */ /* 0x000fc400078e00ff */
[----:B----4-:R-:W-:-:S04]  /*04f0*/  IMAD.IADD R6, R2, 0x1, -R5 ;  /* 0x0000000102067824 */ /* 0x010fc800078e0a05 */
[----:B------:R-:W-:-:S04]  /*0500*/  IMAD.WIDE R22, R6, R6, RZ ;  /* 0x0000000606167225 */ /* 0x000fc800078e02ff */
[----:B---3--:R-:W-:-:S04]  /*0510*/  IMAD.IADD R8, R4, 0x1, -R7 ;  /* 0x0000000104087824 */ /* 0x008fc800078e0a07 */
[----:B------:R-:W-:-:S03]  /*0520*/  IMAD.WIDE R18, R8, R8, R22 ;  /* 0x0000000808127225 */ /* 0x000fc600078e0216 */
[----:B------:R-:W-:Y:S01]  /*0530*/  SEL R23, R18, 0xffffffff, P0 ;  /* 0xffffffff12177807 */ /* 0x000fe20000000000 */
[----:B------:R-:W-:Y:S01]  /*0540*/  IMAD.U32 R18, RZ, RZ, UR10 ;  /* 0x0000000aff127e24 */ /* 0x000fe2000f8e00ff */
[----:B------:R-:W-:Y:S01]  /*0550*/  SEL R9, R19, 0x7fffffff, P0 ;  /* 0x7fffffff13097807 */ /* 0x000fe20000000000 */
[----:B------:R-:W-:-:S07]  /*0560*/  IMAD.U32 R19, RZ, RZ, UR11 ;  /* 0x0000000bff137e24 */ /* 0x000fce000f8e00ff */
.L_x_8:
[----:B------:R-:W-:Y:S01]  /*0570*/  ISETP.NE.AND P0, PT, R20, RZ, PT ;  /* 0x000000ff1400720c */ /* 0x000fe20003f05270 */
[----:B------:R-:W-:Y:S03]  /*0580*/  BSSY.RECONVERGENT B1, `(.L_x_3) ;  /* 0x000004a000017945 */ /* 0x000fe60003800200 */
[----:B------:R-:W-:-:S13]  /*0590*/  ISETP.EQ.OR P0, PT, R21, RZ, !P0 ;  /* 0x000000ff1500720c */ /* 0x000fda0004702670 */
[----:B------:R-:W-:Y:S05]  /*05a0*/  @P0 BRA `(.L_x_4) ;  /* 0x00000004001c0947 */ /* 0x000fea0003800000 */
[----:B------:R-:W-:Y:S01]  /*05b0*/  IMAD.MOV.U32 R14, RZ, RZ, R16 ;  /* 0x000000ffff0e7224 */ /* 0x000fe200078e0010 */
[----:B------:R-:W2:Y:S01]  /*05c0*/  LDG.E R22, desc[UR6][R12.64] ;  /* 0x000000060c167981 */ /* 0x000ea2000c1e1900 */
[----:B------:R-:W-:-:S05]  /*05d0*/  IMAD.MOV.U32 R15, RZ, RZ, R17 ;  /* 0x000000ffff0f7224 */ /* 0x000fca00078e0011 */
[----:B------:R-:W3:Y:S01]  /*05e0*/  LDG.E R14, desc[UR6][R14.64] ;  /* 0x000000060e0e7981 */ /* 0x000ee2000c1e1900 */
[----:B--2---:R-:W-:Y:S02]  /*05f0*/  IMAD.IADD R25, R5, 0x1, -R22 ;  /* 0x0000000105197824 */ /* 0x004fe400078e0a16 */
[----:B---3--:R-:W-:Y:S02]  /*0600*/  IMAD.IADD R27, R7, 0x1, -R14 ;  /* 0x00000001071b7824 */ /* 0x008fe400078e0a0e */
[----:B------:R-:W-:Y:S02]  /*0610*/  IMAD R25, R8, R25, RZ ;  /* 0x0000001908197224 */ /* 0x000fe400078e02ff */
[----:B------:R-:W-:-:S05]  /*0620*/  IMAD R24, R6, R27, RZ ;  /* 0x0000001b06187224 */ /* 0x000fca00078e02ff */
[----:B------:R-:W-:-:S13]  /*0630*/  ISETP.NE.AND P0, PT, R24, R25, PT ;  /* 0x000000191800720c */ /* 0x000fda0003f05270 */
[----:B------:R-:W-:Y:S05]  /*0640*/  @P0 BRA `(.L_x_4) ;  /* 0x0000000000f40947 */ /* 0x000fea0003800000 */
[----:B------:R-:W2:Y:S02]  /*0650*/  LDG.E R15, desc[UR6][R18.64] ;  /* 0x00000006120f7981 */ /* 0x000ea4000c1e1900 */
[----:B--2---:R-:W-:-:S13]  /*0660*/  ISETP.GE.AND P0, PT, R15, 0x1, PT ;  /* 0x000000010f00780c */ /* 0x004fda0003f06270 */
[----:B------:R-:W-:Y:S05]  /*0670*/  @!P0 BRA `(.L_x_4) ;  /* 0x0000000000e88947 */ /* 0x000fea0003800000 */
[----:B------:R-:W-:-:S04]  /*0680*/  VIMNMX R24, PT, PT, R4, R14, !PT ;  /* 0x0000000e04187248 */ /* 0x000fc80007fe0100 */
[----:B------:R-:W-:-:S13]  /*0690*/  ISETP.GE.AND P0, PT, R24, R7, PT ;  /* 0x000000071800720c */ /* 0x000fda0003f06270 */
[----:B------:R-:W-:Y:S05]  /*06a0*/  @P0 BRA `(.L_x_5) ;  /* 0x0000000000300947 */ /* 0x000fea0003800000 */
[----:B------:R-:W-:Y:S01]  /*06b0*/  IADD3 R14, PT, PT, -R7, R14, RZ ;  /* 0x0000000e070e7210 */ /* 0x000fe20007ffe1ff */
[----:B------:R-:W-:-:S04]  /*06c0*/  IMAD.IADD R25, R22, 0x1, -R5 ;  /* 0x0000000116197824 */ /* 0x000fc800078e0a05 */
[----:B------:R-:W-:-:S04]  /*06d0*/  IMAD.WIDE R14, R14, R14, RZ ;  /* 0x0000000e0e0e7225 */ /* 0x000fc800078e02ff */
[----:B------:R-:W-:-:S03]  /*06e0*/  IMAD.WIDE R14, R25, R25, R14 ;  /* 0x00000019190e7225 */ /* 0x000fc600078e020e */
[CC--:B------:R-:W-:Y:S02]  /*06f0*/  ISETP.GE.U32.AND P0, PT, R14.reuse, R23.reuse, PT ;  /* 0x000000170e00720c */ /* 0x0c0fe40003f06070 */
[----:B------:R-:W-:Y:S02]  /*0700*/  ISETP.LT.U32.AND P1, PT, R14, R23, PT ;  /* 0x000000170e00720c */ /* 0x000fe40003f21070 */
[CC--:B------:R-:W-:Y:S02]  /*0710*/  ISETP.GE.AND.EX P0, PT, R15.reuse, R9.reuse, PT, P0 ;  /* 0x000000090f00720c */ /* 0x0c0fe40003f06300 */
[----:B------:R-:W-:Y:S02]  /*0720*/  ISETP.LT.AND.EX P1, PT, R15, R9, PT, P1 ;  /* 0x000000090f00720c */ /* 0x000fe40003f21310 */
[----:B------:R-:W-:Y:S02]  /*0730*/  SEL R11, R0, R11, !P0 ;  /* 0x0000000b000b7207 */ /* 0x000fe40004000000 */
[----:B------:R-:W-:-:S02]  /*0740*/  SEL R23, R14, R23, P1 ;  /* 0x000000170e177207 */ /* 0x000fc40000800000 */
[----:B------:R-:W-:Y:S01]  /*0750*/  SEL R9, R15, R9, P1 ;  /* 0x000000090f097207 */ /* 0x000fe20000800000 */
[----:B------:R-:W-:Y:S06]  /*0760*/  BRA `(.L_x_4) ;  /* 0x0000000000ac7947 */ /* 0x000fec0003800000 */
.L_x_5:
[----:B------:R-:W-:-:S04]  /*0770*/  VIMNMX R24, PT, PT, R4, R14, PT ;  /* 0x0000000e04187248 */ /* 0x000fc80003fe0100 */
[----:B------:R-:W-:-:S13]  /*0780*/  ISETP.GT.AND P0, PT, R24, R7, PT ;  /* 0x000000071800720c */ /* 0x000fda0003f04270 */
[----:B------:R-:W-:Y:S05]  /*0790*/  @!P0 BRA `(.L_x_6) ;  /* 0x0000000000308947 */ /* 0x000fea0003800000 */
[----:B------:R-:W-:Y:S02]  /*07a0*/  IMAD.IADD R14, R14, 0x1, -R7 ;  /* 0x000000010e0e7824 */ /* 0x000fe400078e0a07 */
[----:B------:R-:W-:Y:S02]  /*07b0*/  IMAD.IADD R25, R22, 0x1, -R5 ;  /* 0x0000000116197824 */ /* 0x000fe400078e0a05 */
        /* <DEDUP_REMOVED lines=10> */
.L_x_6:
[----:B------:R-:W-:-:S04]  /*0860*/  ISETP.NE.AND P0, PT, R14, R7, PT ;  /* 0x000000070e00720c */ /* 0x000fc80003f05270 */
[----:B------:R-:W-:-:S13]  /*0870*/  ISETP.NE.OR P0, PT, R4, R7, P0 ;  /* 0x000000070400720c */ /* 0x000fda0000705670 */
[----:B------:R-:W-:Y:S05]  /*0880*/  @P0 BRA `(.L_x_4) ;  /* 0x0000000000640947 */ /* 0x000fea0003800000 */
[----:B------:R-:W-:-:S04]  /*0890*/  VIMNMX R14, PT, PT, R2, R22, PT ;  /* 0x00000016020e7248 */ /* 0x000fc80003fe0100 */
[----:B------:R-:W-:-:S13]  /*08a0*/  ISETP.GT.AND P0, PT, R14, R5, PT ;  /* 0x000000050e00720c */ /* 0x000fda0003f04270 */
[----:B------:R-:W-:Y:S05]  /*08b0*/  @!P0 BRA `(.L_x_7) ;  /* 0x0000000000288947 */ /* 0x000fea0003800000 */
[----:B------:R-:W-:-:S04]  /*08c0*/  IMAD.IADD R14, R22, 0x1, -R5 ;  /* 0x00000001160e7824 */ /* 0x000fc800078e0a05 */
[----:B------:R-:W-:-:S03]  /*08d0*/  IMAD.WIDE R14, R14, R14, RZ ;  /* 0x0000000e0e0e7225 */ /* 0x000fc600078e02ff */
        /* <DEDUP_REMOVED lines=8> */
.L_x_7:
[----:B------:R-:W-:-:S04]  /*0960*/  VIMNMX R14, PT, PT, R2, R22, !PT ;  /* 0x00000016020e7248 */ /* 0x000fc80007fe0100 */
[----:B------:R-:W-:-:S13]  /*0970*/  ISETP.GE.AND P0, PT, R14, R5, PT ;  /* 0x000000050e00720c */ /* 0x000fda0003f06270 */
[----:B------:R-:W-:Y:S05]  /*0980*/  @P0 BRA `(.L_x_4) ;  /* 0x0000000000240947 */ /* 0x000fea0003800000 */
        /* <DEDUP_REMOVED lines=8> */
[----:B------:R-:W-:-:S07]  /*0a10*/  SEL R9, R15, R9, P1 ;  /* 0x000000090f097207 */ /* 0x000fce0000800000 */
.L_x_4:
[----:B------:R-:W-:Y:S05]  /*0a20*/  BSYNC.RECONVERGENT B1 ;  /* 0x0000000000017941 */ /* 0x000fea0003800200 */
.L_x_3:
[----:B------:R-:W-:Y:S01]  /*0a30*/  VIADD R10, R10, 0x1 ;  /* 0x000000010a0a7836 */ /* 0x000fe20000000000 */
[----:B------:R-:W-:Y:S01]  /*0a40*/  IADD3 R16, P2, PT, R16, 0x4, RZ ;  /* 0x0000000410107810 */ /* 0x000fe20007f5e0ff */
[----:B------:R-:W-:Y:S01]  /*0a50*/  VIADD R0, R0, 0x1 ;  /* 0x0000000100007836 */ /* 0x000fe20000000000 */
[----:B------:R-:W-:Y:S01]  /*0a60*/  IADD3 R12, P3, PT, R12, 0x4, RZ ;  /* 0x000000040c0c7810 */ /* 0x000fe20007f7e0ff */
[----:B------:R-:W-:Y:S01]  /*0a70*/  VIADD R20, R20, 0x1 ;  /* 0x0000000114147836 */ /* 0x000fe20000000000 */
[----:B------:R-:W-:Y:S01]  /*0a80*/  ISETP.NE.AND P0, PT, R10, RZ, PT ;  /* 0x000000ff0a00720c */ /* 0x000fe20003f05270 */
[----:B------:R-:W-:Y:S01]  /*0a90*/  VIADD R21, R21, 0x1 ;  /* 0x0000000115157836 */ /* 0x000fe20000000000 */
[----:B------:R-:W-:Y:S01]  /*0aa0*/  IADD3 R18, P1, PT, R18, 0x4, RZ ;  /* 0x0000000412127810 */ /* 0x000fe20007f3e0ff */
[----:B------:R-:W-:Y:S02]  /*0ab0*/  IMAD.X R17, RZ, RZ, R17, P2 ;  /* 0x000000ffff117224 */ /* 0x000fe400010e0611 */
[----:B------:R-:W-:Y:S01]  /*0ac0*/  IMAD.X R13, RZ, RZ, R13, P3 ;  /* 0x000000ffff0d7224 */ /* 0x000fe200018e060d */
[----:B------:R-:W-:-:S07]  /*0ad0*/  IADD3.X R19, PT, PT, RZ, R19, RZ, P1, !PT ;  /* 0x00000013ff137210 */ /* 0x000fce0000ffe4ff */
[----:B------:R-:W-:Y:S05]  /*0ae0*/  @P0 BRA `(.L_x_8) ;  /* 0xfffffff800a00947 */ /* 0x000fea000383ffff */
[----:B------:R-:W0:Y:S02]  /*0af0*/  LDCU.64 UR4, c[0x0][0x398] ;  /* 0x00007300ff0477ac */ /* 0x000e240008000a00 */
[----:B0-----:R-:W-:Y:S02]  /*0b00*/  IMAD.U32 R4, RZ, RZ, UR4 ;  /* 0x00000004ff047e24 */ /* 0x001fe4000f8e00ff */
[----:B------:R-:W-:Y:S02]  /*0b10*/  IMAD.U32 R5, RZ, RZ, UR5 ;  /* 0x00000005ff057e24 */ /* 0x000fe4000f8e00ff */
[----:B------:R-:W-:-:S05]  /*0b20*/  IMAD.WIDE R6, R11, 0x4, R4 ;  /* 0x000000040b067825 */ /* 0x000fca00078e0204 */
[----:B------:R0:W5:Y:S02]  /*0b30*/  LDG.E R0, desc[UR6][R6.64] ;  /* 0x0000000606007981 */ /* 0x000164000c1e1900 */
.L_x_2:
[----:B-----5:R-:W-:-:S04]  /*0b40*/  ISETP.GE.AND P0, PT, R0, 0x1, PT ;  /* 0x000000010000780c */ /* 0x020fc80003f06270 */
[----:B------:R-:W-:-:S09]  /*0b50*/  SEL R11, R11, 0xffffffff, P0 ;  /* 0xffffffff0b0b7807 */ /* 0x000fd20000000000 */
.L_x_1:
[----:B------:R-:W-:Y:S05]  /*0b60*/  BSYNC.RECONVERGENT B0 ;  /* 0x0000000000007941 */ /* 0x000fea0003800200 */
.L_x_0:
[----:B------:R-:W-:Y:S01]  /*0b70*/  BAR.SYNC.DEFER_BLOCKING 0x0 ;  /* 0x0000000000007b1d */ /* 0x000fe20000010000 */
[----:B------:R-:W-:-:S13]  /*0b80*/  ISETP.NE.AND P0, PT, R11, -0x1, PT ;  /* 0xffffffff0b00780c */ /* 0x000fda0003f05270 */
[----:B------:R-:W-:Y:S05]  /*0b90*/  @!P0 EXIT ;  /* 0x000000000000894d */ /* 0x000fea0003800000 */
[----:B0-----:R-:W0:Y:S01]  /*0ba0*/  LDC.64 R6, c[0x0][0x3a0] ;  /* 0x0000e800ff067b82 */ /* 0x001e220000000a00 */
[----:B------:R-:W-:-:S04]  /*0bb0*/  IMAD.WIDE R4, R11, 0x4, R4 ;  /* 0x000000040b047825 */ /* 0x000fc800078e0204 */
[----:B------:R-:W-:Y:S02]  /*0bc0*/  IMAD.MOV.U32 R9, RZ, RZ, 0x1 ;  /* 0x00000001ff097424 */ /* 0x000fe400078e00ff */
[----:B0-----:R-:W-:-:S04]  /*0bd0*/  IMAD.WIDE R2, R3, 0x4, R6 ;  /* 0x0000000403027825 */ /* 0x001fc800078e0206 */
[----:B------:R-:W-:Y:S01]  /*0be0*/  IMAD.MOV.U32 R7, RZ, RZ, -0x1 ;  /* 0xffffffffff077424 */ /* 0x000fe200078e00ff */
[----:B------:R0:W-:Y:S04]  /*0bf0*/  REDG.E.ADD.STRONG.GPU desc[UR6][R2.64], R9 ;  /* 0x000000090200798e */ /* 0x0001e8000c12e106 */
[----:B------:R-:W2:Y:S02]  /*0c00*/  ATOMG.E.ADD.STRONG.GPU PT, R4, desc[UR6][R4.64], R7 ;  /* 0x80000007040479a8 */ /* 0x000ea400081ef106 */
[----:B--2---:R-:W-:-:S13]  /*0c10*/  ISETP.NE.AND P0, PT, R4, 0x1, PT ;  /* 0x000000010400780c */ /* 0x004fda0003f05270 */
[----:B0-----:R-:W-:Y:S05]  /*0c20*/  @P0 EXIT ;  /* 0x000000000000094d */ /* 0x001fea0003800000 */
[----:B------:R-:W0:Y:S01]  /*0c30*/  S2R R0, SR_LANEID ;  /* 0x0000000000007919 */ /* 0x000e220000000000 */
[----:B------:R-:W1:Y:S01]  /*0c40*/  LDC.64 R2, c[0x0][0x3a8] ;  /* 0x0000ea00ff027b82 */ /* 0x000e620000000a00 */
[----:B------:R-:W-:Y:S02]  /*0c50*/  VOTEU.ANY UR4, UPT, PT ;  /* 0x0000000000047886 */ /* 0x000fe400038e0100 */
[----:B------:R-:W-:Y:S02]  /*0c60*/  UFLO.U32 UR5, UR4 ;  /* 0x00000004000572bd */ /* 0x000fe400080e0000 */
[----:B------:R-:W-:-:S06]  /*0c70*/  UPOPC UR4, UR4 ;  /* 0x00000004000472bf */ /* 0x000fcc0008000000 */
[----:B------:R-:W-:Y:S01]  /*0c80*/  IMAD R5, RZ, RZ, -UR4 ;  /* 0x80000004ff057e24 */ /* 0x000fe2000f8e02ff */
[----:B0-----:R-:W-:-:S13]  /*0c90*/  ISETP.EQ.U32.AND P0, PT, R0, UR5, PT ;  /* 0x0000000500007c0c */ /* 0x001fda000bf02070 */
[----:B-1----:R-:W-:Y:S01]  /*0ca0*/  @P0 REDG.E.ADD.STRONG.GPU desc[UR6][R2.64], R5 ;  /* 0x000000050200098e */ /* 0x002fe2000c12e106 */
[----:B------:R-:W-:Y:S05]  /*0cb0*/  EXIT ;  /* 0x000000000000794d */ /* 0x000fea0003800000 */
.L_x_9:
[----:B------:R-:W-:-:S00]  /*0cc0*/  BRA `(.L_x_9) ;  /* 0xfffffffc00fc7947 */ /* 0x000fc0000383ffff */
[----:B------:R-:W-:-:S00]  /*0cd0*/  NOP ;  /* 0x0000000000007918 */ /* 0x000fc00000000000 */
        /* <DEDUP_REMOVED lines=10> */
.L_x_11:


//--------------------- .text._Z15initializeArrayPii --------------------------
	.section	.text._Z15initializeArrayPii,"ax",@progbits
	.align	128
        .global         _Z15initializeArrayPii
        .type           _Z15initializeArrayPii,@function
        .size           _Z15initializeArrayPii,(.L_x_12 - _Z15initializeArrayPii)
        .other          _Z15initializeArrayPii,@"STO_CUDA_ENTRY STV_DEFAULT"
_Z15initializeArrayPii:
.text._Z15initializeArrayPii:
[----:B------:R-:W-:Y:S01]  /*0000*/  LDC R1, c[0x0][0x37c] ;  /* 0x0000df00ff017b82 */ /* 0x000fe20000000800 */
[----:B------:R-:W0:Y:S07]  /*0010*/  S2R R5, SR_TID.X ;  /* 0x0000000000057919 */ /* 0x000e2e0000002100 */
[----:B------:R-:W0:Y:S01]  /*0020*/  LDC.64 R2, c[0x0][0x380] ;  /* 0x0000e000ff027b82 */ /* 0x000e220000000a00 */
[----:B------:R-:W1:Y:S07]  /*0030*/  LDCU.64 UR4, c[0x0][0x358] ;  /* 0x00006b00ff0477ac */ /* 0x000e6e0008000a00 */
[----:B------:R-:W1:Y:S01]  /*0040*/  LDC R7, c[0x0][0x388] ;  /* 0x0000e200ff077b82 */ /* 0x000e620000000800 */
[----:B0-----:R-:W-:-:S05]  /*0050*/  IMAD.WIDE.U32 R2, R5, 0x4, R2 ;  /* 0x0000000405027825 */ /* 0x001fca00078e0002 */
[----:B-1----:R-:W-:Y:S01]  /*0060*/  STG.E desc[UR4][R2.64], R7 ;  /* 0x0000000702007986 */ /* 0x002fe2000c101904 */
[----:B------:R-:W-:Y:S05]  /*0070*/  EXIT ;  /* 0x000000000000794d */ /* 0x000fea0003800000 */
.L_x_10:
        /* <DEDUP_REMOVED lines=16> */
.L_x_12:


//--------------------- .nv.shared.reserved.0     --------------------------
	.section	.nv.shared.reserved.0,"aw",@nobits
	.weak		__nv_reservedSMEM_offset_0_alias
	.size		__nv_reservedSMEM_offset_0_alias, 0, 64
	.other		__nv_reservedSMEM_offset_0_alias,@"STO_CUDA_RESERVED_SHARED STV_DEFAULT"
__nv_reservedSMEM_offset_0_alias:
	.zero		0
	.zero		64


//--------------------- .nv.constant0._Z12simulateGameiiPiS_S_S_S_ --------------------------
	.section	.nv.constant0._Z12simulateGameiiPiS_S_S_S_,"a",@progbits
	.sectionflags	@""
	.align	4
.nv.constant0._Z12simulateGameiiPiS_S_S_S_:
	.zero		944


//--------------------- .nv.constant0._Z15initializeArrayPii --------------------------
	.section	.nv.constant0._Z15initializeArrayPii,"a",@progbits
	.sectionflags	@""
	.align	4
.nv.constant0._Z15initializeArrayPii:
	.zero		908


//--------------------- SYMBOLS --------------------------

	.type		.nv.reservedSmem.offset0,@object
	.size		.nv.reservedSmem.offset0,0x4
